	.headerflags	@"EF_CUDA_TEXMODE_UNIFIED EF_CUDA_64BIT_ADDRESS EF_CUDA_ACCELERATORS EF_CUDA_SM90 EF_CUDA_VIRTUAL_SM(EF_CUDA_SM90)"
	.elftype	@"ET_EXEC"


//--------------------- .nv.info                  --------------------------
	.section	.nv.info,"",@"SHT_CUDA_INFO"
	.align	4


	//----- nvinfo : EIATTR_REGCOUNT
	.align		4
        /*0000*/ 	.byte	0x04, 0x2f
        /*0002*/ 	.short	(.L_1 - .L_0)
	.align		4
.L_0:
        /*0004*/ 	.word	index@(triton_poi_fused__softmax_0)
        /*0008*/ 	.word	0x00000012


	//----- nvinfo : EIATTR_MIN_STACK_SIZE
	.align		4
.L_1:
        /*000c*/ 	.byte	0x04, 0x12
        /*000e*/ 	.short	(.L_3 - .L_2)
	.align		4
.L_2:
        /*0010*/ 	.word	index@(triton_poi_fused__softmax_0)
        /*0014*/ 	.word	0x00000000


	//----- nvinfo : EIATTR_FRAME_SIZE
	.align		4
.L_3:
        /*0018*/ 	.byte	0x04, 0x11
        /*001a*/ 	.short	(.L_5 - .L_4)
	.align		4
.L_4:
        /*001c*/ 	.word	index@(triton_poi_fused__softmax_0)
        /*0020*/ 	.word	0x00000000


	//----- nvinfo : EIATTR_MIN_STACK_SIZE
	.align		4
.L_5:
        /*0024*/ 	.byte	0x04, 0x12
        /*0026*/ 	.short	(.L_7 - .L_6)
	.align		4
.L_6:
        /*0028*/ 	.word	index@(triton_poi_fused__softmax_0)
        /*002c*/ 	.word	0x00000000
.L_7:


//--------------------- .nv.info.triton_poi_fused__softmax_0 --------------------------
	.section	.nv.info.triton_poi_fused__softmax_0,"",@"SHT_CUDA_INFO"
	.sectionflags	@""
	.align	4


	//----- nvinfo : EIATTR_CUDA_API_VERSION
	.align		4
        /*0000*/ 	.byte	0x04, 0x37
        /*0002*/ 	.short	(.L_9 - .L_8)
.L_8:
        /*0004*/ 	.word	0x0000007c


	//----- nvinfo : EIATTR_KPARAM_INFO
	.align		4
.L_9:
        /*0008*/ 	.byte	0x04, 0x17
        /*000a*/ 	.short	(.L_11 - .L_10)
.L_10:
        /*000c*/ 	.word	0x00000000
        /*0010*/ 	.short	0x0002
        /*0012*/ 	.short	0x0010
        /*0014*/ 	.byte	0x00, 0xf0, 0x11, 0x00


	//----- nvinfo : EIATTR_KPARAM_INFO
	.align		4
.L_11:
        /*0018*/ 	.byte	0x04, 0x17
        /*001a*/ 	.short	(.L_13 - .L_12)
.L_12:
        /*001c*/ 	.word	0x00000000
        /*0020*/ 	.short	0x0001
        /*0022*/ 	.short	0x0008
        /*0024*/ 	.byte	0x00, 0xf4, 0x21, 0x00


	//----- nvinfo : EIATTR_KPARAM_INFO
	.align		4
.L_13:
        /*0028*/ 	.byte	0x04, 0x17
        /*002a*/ 	.short	(.L_15 - .L_14)
.L_14:
        /*002c*/ 	.word	0x00000000
        /*0030*/ 	.short	0x0000
        /*0032*/ 	.short	0x0000
        /*0034*/ 	.byte	0x00, 0xf4, 0x21, 0x00


	//----- nvinfo : EIATTR_SPARSE_MMA_MASK
	.align		4
.L_15:
        /*0038*/ 	.byte	0x03, 0x50
        /*003a*/ 	.short	0x0000


	//----- nvinfo : EIATTR_MAXREG_COUNT
	.align		4
        /*003c*/ 	.byte	0x03, 0x1b
        /*003e*/ 	.short	0x00ff


	//----- nvinfo : EIATTR_EXIT_INSTR_OFFSETS
	.align		4
        /*0040*/ 	.byte	0x04, 0x1c
        /*0042*/ 	.short	(.L_17 - .L_16)


	//   ....[0]....
.L_16:
        /*0044*/ 	.word	0x00000400


	//   ....[1]....
        /*0048*/ 	.word	0x00000420


	//----- nvinfo : EIATTR_REQNTID
	.align		4
.L_17:
        /*004c*/ 	.byte	0x04, 0x10
        /*004e*/ 	.short	(.L_19 - .L_18)
.L_18:
        /*0050*/ 	.word	0x00000020
        /*0054*/ 	.word	0x00000001
        /*0058*/ 	.word	0x00000001


	//----- nvinfo : EIATTR_CBANK_PARAM_SIZE
	.align		4
.L_19:
        /*005c*/ 	.byte	0x03, 0x19
        /*005e*/ 	.short	0x0014


	//----- nvinfo : EIATTR_PARAM_CBANK
	.align		4
        /*0060*/ 	.byte	0x04, 0x0a
        /*0062*/ 	.short	(.L_21 - .L_20)
	.align		4
.L_20:
        /*0064*/ 	.word	index@(.nv.constant0.triton_poi_fused__softmax_0)
        /*0068*/ 	.short	0x0210
        /*006a*/ 	.short	0x0014


	//----- nvinfo : EIATTR_SW_WAR
	.align		4
.L_21:
        /*006c*/ 	.byte	0x04, 0x36
        /*006e*/ 	.short	(.L_23 - .L_22)
.L_22:
        /*0070*/ 	.word	0x00000008
.L_23:


//--------------------- .nv.callgraph             --------------------------
	.section	.nv.callgraph,"",@"SHT_CUDA_CALLGRAPH"
	.align	4
	.sectionentsize	8
	.align		4
        /*0000*/ 	.word	0x00000000
	.align		4
        /*0004*/ 	.word	0xffffffff
	.align		4
        /*0008*/ 	.word	0x00000000
	.align		4
        /*000c*/ 	.word	0xfffffffe
	.align		4
        /*0010*/ 	.word	0x00000000
	.align		4
        /*0014*/ 	.word	0xfffffffd
	.align		4
        /*0018*/ 	.word	0x00000000
	.align		4
        /*001c*/ 	.word	0xfffffffc


//--------------------- .text.triton_poi_fused__softmax_0 --------------------------
	.section	.text.triton_poi_fused__softmax_0,"ax",@progbits
	.align	128
        .global         triton_poi_fused__softmax_0
        .type           triton_poi_fused__softmax_0,@function
        .size           triton_poi_fused__softmax_0,(.L_x_1 - triton_poi_fused__softmax_0)
        .other          triton_poi_fused__softmax_0,@"STO_CUDA_ENTRY STV_DEFAULT"
triton_poi_fused__softmax_0:
.text.triton_poi_fused__softmax_0:
[----:B------:R-:W0:Y:S02]  /*0000*/  LDC R1, c[0x0][0x28] ;  /* 0x00000a00ff017b82 */ /* 0x000e240000000800 */
[----:B------:R-:W1:Y:S01]  /*0010*/  S2R R0, SR_TID.X ;  /* 0x0000000000007919 */ /* 0x000e620000002100 */
[----:B------:R-:W2:Y:S01]  /*0020*/  LDC.64 R2, c[0x0][0x210] ;  /* 0x00008400ff027b82 */ /* 0x000ea20000000a00 */
[----:B------:R-:W-:Y:S01]  /*0030*/  CS2R R14, SRZ ;  /* 0x00000000000e7805 */ /* 0x000fe2000001ff00 */
[----:B------:R-:W-:Y:S01]  /*0040*/  ULDC.64 UR4, c[0x0][0x208] ;  /* 0x0000820000047ab9 */ /* 0x000fe20000000a00 */
[----:B------:R-:W3:Y:S01]  /*0050*/  S2R R7, SR_CTAID.X ;  /* 0x0000000000077919 */ /* 0x000ee20000002500 */
[----:B-1----:R-:W-:Y:S01]  /*0060*/  IMAD.SHL.U32 R0, R0, 0x2, RZ ;  /* 0x0000000200007824 */ /* 0x002fe200078e00ff */
[----:B---3--:R-:W-:-:S04]  /*0070*/  SHF.R.S32.HI R4, RZ, 0x19, R7 ;  /* 0x00000019ff047819 */ /* 0x008fc80000011407 */
[----:B------:R-:W-:Y:S02]  /*0080*/  LOP3.LUT R0, R0, 0x3e, RZ, 0xc0, !PT ;  /* 0x0000003e00007812 */ /* 0x000fe400078ec0ff */
[----:B------:R-:W-:-:S03]  /*0090*/  SGXT R4, R4, 0x1 ;  /* 0x000000010404781a */ /* 0x000fc60000000200 */
[----:B------:R-:W-:-:S05]  /*00a0*/  IMAD R7, R7, 0x40, R0 ;  /* 0x0000004007077824 */ /* 0x000fca00078e0200 */
[----:B------:R-:W-:Y:S02]  /*00b0*/  LEA.HI R4, R4, R7, RZ, 0x2 ;  /* 0x0000000704047211 */ /* 0x000fe400078f10ff */
[----:B------:R-:W-:Y:S02]  /*00c0*/  ISETP.GE.AND P0, PT, R7, 0x40, PT ;  /* 0x000000400700780c */ /* 0x000fe40003f06270 */
[----:B------:R-:W-:-:S05]  /*00d0*/  LOP3.LUT R5, R4, 0xfffffffc, RZ, 0xc0, !PT ;  /* 0xfffffffc04057812 */ /* 0x000fca00078ec0ff */
[----:B--2---:R-:W-:-:S06]  /*00e0*/  IMAD.WIDE R4, R5, 0x4, R2 ;  /* 0x0000000405047825 */ /* 0x004fcc00078e0202 */
[----:B------:R-:W2:Y:S01]  /*00f0*/  @!P0 LDG.E.EL R15, desc[UR4][R4.64] ;  /* 0x00000004040f8981 */ /* 0x000ea2000c2e1900 */
[----:B------:R-:W-:-:S03]  /*0100*/  IMAD.MOV.U32 R0, RZ, RZ, RZ ;  /* 0x000000ffff007224 */ /* 0x000fc600078e00ff */
[----:B------:R-:W3:Y:S01]  /*0110*/  @!P0 LDG.E.EL R14, desc[UR4][R4.64] ;  /* 0x00000004040e8981 */ /* 0x000ee2000c2e1900 */
[----:B------:R-:W-:Y:S01]  /*0120*/  IMAD.MOV.U32 R6, RZ, RZ, RZ ;  /* 0x000000ffff067224 */ /* 0x000fe200078e00ff */
[----:B------:R-:W-:Y:S02]  /*0130*/  CS2R R10, SRZ ;  /* 0x00000000000a7805 */ /* 0x000fe4000001ff00 */
[----:B------:R-:W4:Y:S04]  /*0140*/  @!P0 LDG.E.EL R0, desc[UR4][R4.64+0x4] ;  /* 0x0000040404008981 */ /* 0x000f28000c2e1900 */
[----:B------:R-:W5:Y:S04]  /*0150*/  @!P0 LDG.E.EL R6, desc[UR4][R4.64+0x4] ;  /* 0x0000040404068981 */ /* 0x000f68000c2e1900 */
[----:B------:R-:W5:Y:S04]  /*0160*/  @!P0 LDG.E.EL R10, desc[UR4][R4.64+0x8] ;  /* 0x00000804040a8981 */ /* 0x000f68000c2e1900 */
[----:B------:R-:W5:Y:S01]  /*0170*/  @!P0 LDG.E.EL R11, desc[UR4][R4.64+0x8] ;  /* 0x00000804040b8981 */ /* 0x000f62000c2e1900 */
[----:B------:R-:W-:-:S06]  /*0180*/  CS2R R12, SRZ ;  /* 0x00000000000c7805 */ /* 0x000fcc000001ff00 */
[----:B------:R-:W5:Y:S04]  /*0190*/  @!P0 LDG.E.EL R12, desc[UR4][R4.64+0xc] ;  /* 0x00000c04040c8981 */ /* 0x000f68000c2e1900 */
[----:B------:R-:W5:Y:S01]  /*01a0*/  @!P0 LDG.E.EL R13, desc[UR4][R4.64+0xc] ;  /* 0x00000c04040d8981 */ /* 0x000f62000c2e1900 */
[----:B------:R-:W-:Y:S01]  /*01b0*/  CS2R R8, SRZ ;  /* 0x0000000000087805 */ /* 0x000fe2000001ff00 */
[----:B------:R-:W-:-:S05]  /*01c0*/  IMAD.WIDE R2, R7, 0x4, R2 ;  /* 0x0000000407027825 */ /* 0x000fca00078e0202 */
[----:B------:R1:W5:Y:S02]  /*01d0*/  @!P0 LDG.E.64 R8, desc[UR4][R2.64] ;  /* 0x0000000402088981 */ /* 0x000364000c1e1b00 */
[----:B-1----:R-:W1:Y:S02]  /*01e0*/  LDC.64 R2, c[0x0][0x218] ;  /* 0x00008600ff027b82 */ /* 0x002e640000000a00 */
[----:B-1----:R-:W-:Y:S01]  /*01f0*/  IMAD.WIDE R2, R7, 0x4, R2 ;  /* 0x0000000407027825 */ /* 0x002fe200078e0202 */
[C---:B--2---:R-:W-:Y:S02]  /*0200*/  FSETP.NAN.AND P3, PT, R15.reuse, R15, PT ;  /* 0x0000000f0f00720b */ /* 0x044fe40003f68000 */
[C---:B---3--:R-:W-:Y:S02]  /*0210*/  FSETP.NAN.AND P4, PT, R14.reuse, R14, PT ;  /* 0x0000000e0e00720b */ /* 0x048fe40003f88000 */
[----:B----4-:R-:W-:Y:S02]  /*0220*/  FSETP.GT.AND P1, PT, R15, R0, PT ;  /* 0x000000000f00720b */ /* 0x010fe40003f24000 */
[----:B-----5:R-:W-:-:S07]  /*0230*/  FSETP.GT.AND P2, PT, R14, R6, PT ;  /* 0x000000060e00720b */ /* 0x020fce0003f44000 */
[----:B------:R-:W-:Y:S02]  /*0240*/  @!P3 FSEL R15, R15, R0, P1 ;  /* 0x000000000f0fb208 */ /* 0x000fe40000800000 */
[----:B------:R-:W-:Y:S02]  /*0250*/  @!P4 FSEL R14, R14, R6, P2 ;  /* 0x000000060e0ec208 */ /* 0x000fe40001000000 */
[C---:B------:R-:W-:Y:S02]  /*0260*/  FSETP.GT.AND P1, PT, R15.reuse, R10, PT ;  /* 0x0000000a0f00720b */ /* 0x040fe40003f24000 */
[C---:B------:R-:W-:Y:S02]  /*0270*/  FSETP.GT.AND P2, PT, R14.reuse, R11, PT ;  /* 0x0000000b0e00720b */ /* 0x040fe40003f44000 */
[----:B------:R-:W-:Y:S02]  /*0280*/  FSETP.NAN.AND P3, PT, R15, R15, PT ;  /* 0x0000000f0f00720b */ /* 0x000fe40003f68000 */
[----:B------:R-:W-:-:S07]  /*0290*/  FSETP.NAN.AND P4, PT, R14, R14, PT ;  /* 0x0000000e0e00720b */ /* 0x000fce0003f88000 */
[----:B------:R-:W-:Y:S02]  /*02a0*/  @!P1 FSEL R15, R15, R10, P3 ;  /* 0x0000000a0f0f9208 */ /* 0x000fe40001800000 */
[----:B------:R-:W-:Y:S02]  /*02b0*/  @!P2 FSEL R14, R14, R11, P4 ;  /* 0x0000000b0e0ea208 */ /* 0x000fe40002000000 */
[C---:B------:R-:W-:Y:S02]  /*02c0*/  FSETP.GT.AND P1, PT, R15.reuse, R12, PT ;  /* 0x0000000c0f00720b */ /* 0x040fe40003f24000 */
[C---:B------:R-:W-:Y:S02]  /*02d0*/  FSETP.GT.AND P2, PT, R14.reuse, R13, PT ;  /* 0x0000000d0e00720b */ /* 0x040fe40003f44000 */
[----:B------:R-:W-:Y:S02]  /*02e0*/  FSETP.NAN.AND P3, PT, R15, R15, PT ;  /* 0x0000000f0f00720b */ /* 0x000fe40003f68000 */
[----:B------:R-:W-:-:S07]  /*02f0*/  FSETP.NAN.AND P4, PT, R14, R14, PT ;  /* 0x0000000e0e00720b */ /* 0x000fce0003f88000 */
[----:B------:R-:W-:Y:S02]  /*0300*/  @!P1 FSEL R15, R15, R12, P3 ;  /* 0x0000000c0f0f9208 */ /* 0x000fe40001800000 */
[----:B------:R-:W-:-:S03]  /*0310*/  @!P2 FSEL R14, R14, R13, P4 ;  /* 0x0000000d0e0ea208 */ /* 0x000fc60002000000 */
[----:B------:R-:W-:Y:S02]  /*0320*/  FADD R8, -R15, R8 ;  /* 0x000000080f087221 */ /* 0x000fe40000000100 */
[----:B------:R-:W-:Y:S02]  /*0330*/  FADD R9, -R14, R9 ;  /* 0x000000090e097221 */ /* 0x000fe40000000100 */
[----:B------:R-:W-:Y:S02]  /*0340*/  FMUL R8, R8, 0.25 ;  /* 0x3e80000008087820 */ /* 0x000fe40000400000 */
[----:B------:R-:W-:Y:S02]  /*0350*/  FMUL R9, R9, 0.25 ;  /* 0x3e80000009097820 */ /* 0x000fe40000400000 */
[----:B------:R-:W-:Y:S02]  /*0360*/  FMUL R8, R8, 1.4426950216293334961 ;  /* 0x3fb8aa3b08087820 */ /* 0x000fe40000400000 */
[----:B------:R-:W-:-:S03]  /*0370*/  FMUL R9, R9, 1.4426950216293334961 ;  /* 0x3fb8aa3b09097820 */ /* 0x000fc60000400000 */
[----:B------:R-:W-:Y:S02]  /*0380*/  FSETP.GEU.AND P1, PT, R8, -126, PT ;  /* 0xc2fc00000800780b */ /* 0x000fe40003f2e000 */
[----:B------:R-:W-:-:S11]  /*0390*/  FSETP.GEU.AND P2, PT, R9, -126, PT ;  /* 0xc2fc00000900780b */ /* 0x000fd60003f4e000 */
[----:B------:R-:W-:Y:S02]  /*03a0*/  @!P1 FMUL R8, R8, 0.5 ;  /* 0x3f00000008089820 */ /* 0x000fe40000400000 */
[----:B------:R-:W-:Y:S02]  /*03b0*/  @!P2 FMUL R9, R9, 0.5 ;  /* 0x3f0000000909a820 */ /* 0x000fe40000400000 */
[----:B------:R-:W1:Y:S08]  /*03c0*/  MUFU.EX2 R4, R8 ;  /* 0x0000000800047308 */ /* 0x000e700000000800 */
[----:B------:R-:W2:Y:S01]  /*03d0*/  MUFU.EX2 R5, R9 ;  /* 0x0000000900057308 */ /* 0x000ea20000000800 */
[----:B-1----:R-:W-:Y:S01]  /*03e0*/  @!P1 FMUL R4, R4, R4 ;  /* 0x0000000404049220 */ /* 0x002fe20000400000 */
[----:B--2---:R-:W-:Y:S01]  /*03f0*/  @!P2 FMUL R5, R5, R5 ;  /* 0x000000050505a220 */ /* 0x004fe20000400000 */
[----:B------:R-:W-:Y:S06]  /*0400*/  @P0 EXIT ;  /* 0x000000000000094d */ /* 0x000fec0003800000 */
[----:B------:R-:W-:Y:S01]  /*0410*/  STG.E.64 desc[UR4][R2.64], R4 ;  /* 0x0000000402007986 */ /* 0x000fe2000c101b04 */
[----:B------:R-:W-:Y:S05]  /*0420*/  EXIT ;  /* 0x000000000000794d */ /* 0x000fea0003800000 */
.L_x_0:
[----:B------:R-:W-:-:S00]  /*0430*/  BRA `(.L_x_0) ;  /* 0xfffffffc00fc7947 */ /* 0x000fc0000383ffff */
[----:B------:R-:W-:-:S00]  /*0440*/  NOP ;  /* 0x0000000000007918 */ /* 0x000fc00000000000 */
        /* <DEDUP_REMOVED lines=11> */
.L_x_1:


//--------------------- .nv.constant0.triton_poi_fused__softmax_0 --------------------------
	.section	.nv.constant0.triton_poi_fused__softmax_0,"a",@progbits
	.sectionflags	@""
	.align	4
.nv.constant0.triton_poi_fused__softmax_0:
	.zero		548
